//
// Generated by NVIDIA NVVM Compiler
//
// Compiler Build ID: CL-36424714
// Cuda compilation tools, release 13.0, V13.0.88
// Based on NVVM 20.0.0
//

.version 9.0
.target sm_100
.address_size 64

	// .globl	_Z5SgemvILi32EEvPfS0_S0_ii

.visible .entry _Z5SgemvILi32EEvPfS0_S0_ii(
	.param .u64 .ptr .align 1 _Z5SgemvILi32EEvPfS0_S0_ii_param_0,
	.param .u64 .ptr .align 1 _Z5SgemvILi32EEvPfS0_S0_ii_param_1,
	.param .u64 .ptr .align 1 _Z5SgemvILi32EEvPfS0_S0_ii_param_2,
	.param .u32 _Z5SgemvILi32EEvPfS0_S0_ii_param_3,
	.param .u32 _Z5SgemvILi32EEvPfS0_S0_ii_param_4
)
{
	.reg .pred 	%p<18>;
	.reg .b32 	%r<58>;
	.reg .b32 	%f<213>;
	.reg .b64 	%rd<30>;

	ld.param.u64 	%rd8, [_Z5SgemvILi32EEvPfS0_S0_ii_param_0];
	ld.param.u64 	%rd9, [_Z5SgemvILi32EEvPfS0_S0_ii_param_1];
	ld.param.u64 	%rd7, [_Z5SgemvILi32EEvPfS0_S0_ii_param_2];
	ld.param.u32 	%r22, [_Z5SgemvILi32EEvPfS0_S0_ii_param_3];
	ld.param.u32 	%r21, [_Z5SgemvILi32EEvPfS0_S0_ii_param_4];
	cvta.to.global.u64 	%rd1, %rd9;
	cvta.to.global.u64 	%rd2, %rd8;
	mov.u32 	%r1, %tid.x;
	mov.u32 	%r23, %tid.y;
	mov.u32 	%r24, %ctaid.x;
	and.b32  	%r2, %r1, 31;
	mov.u32 	%r25, %ntid.y;
	mad.lo.s32 	%r3, %r25, %r24, %r23;
	setp.ge.s32 	%p1, %r3, %r22;
	@%p1 bra 	$L__BB0_15;
	shr.s32 	%r26, %r21, 31;
	shr.u32 	%r27, %r26, 25;
	add.s32 	%r28, %r21, %r27;
	shr.s32 	%r29, %r28, 7;
	add.s32 	%r30, %r21, 127;
	setp.lt.u32 	%p2, %r30, 255;
	selp.b32 	%r4, 1, %r29, %p2;
	setp.lt.s32 	%p3, %r4, 1;
	mov.f32 	%f212, 0f00000000;
	@%p3 bra 	$L__BB0_13;
	mul.lo.s32 	%r5, %r21, %r3;
	shl.b32 	%r6, %r2, 2;
	and.b32  	%r7, %r4, 7;
	setp.lt.u32 	%p4, %r4, 8;
	mov.f32 	%f212, 0f00000000;
	mov.b32 	%r56, 0;
	@%p4 bra 	$L__BB0_5;
	and.b32  	%r56, %r4, 2147483640;
	neg.s32 	%r54, %r56;
	add.s64 	%rd3, %rd2, 2048;
	add.s32 	%r53, %r5, %r6;
	mul.wide.u32 	%rd10, %r2, 16;
	add.s64 	%rd11, %rd10, %rd1;
	add.s64 	%rd29, %rd11, 2048;
	mov.f32 	%f212, 0f00000000;
$L__BB0_4:
	.pragma "nounroll";
	mul.wide.s32 	%rd12, %r53, 4;
	add.s64 	%rd13, %rd3, %rd12;
	ld.global.v4.f32 	{%f18, %f19, %f20, %f21}, [%rd13+-2048];
	ld.global.v4.f32 	{%f22, %f23, %f24, %f25}, [%rd29+-2048];
	fma.rn.f32 	%f26, %f18, %f22, %f212;
	fma.rn.f32 	%f27, %f19, %f23, %f26;
	fma.rn.f32 	%f28, %f20, %f24, %f27;
	fma.rn.f32 	%f29, %f21, %f25, %f28;
	ld.global.v4.f32 	{%f30, %f31, %f32, %f33}, [%rd13+-1536];
	ld.global.v4.f32 	{%f34, %f35, %f36, %f37}, [%rd29+-1536];
	fma.rn.f32 	%f38, %f30, %f34, %f29;
	fma.rn.f32 	%f39, %f31, %f35, %f38;
	fma.rn.f32 	%f40, %f32, %f36, %f39;
	fma.rn.f32 	%f41, %f33, %f37, %f40;
	ld.global.v4.f32 	{%f42, %f43, %f44, %f45}, [%rd13+-1024];
	ld.global.v4.f32 	{%f46, %f47, %f48, %f49}, [%rd29+-1024];
	fma.rn.f32 	%f50, %f42, %f46, %f41;
	fma.rn.f32 	%f51, %f43, %f47, %f50;
	fma.rn.f32 	%f52, %f44, %f48, %f51;
	fma.rn.f32 	%f53, %f45, %f49, %f52;
	ld.global.v4.f32 	{%f54, %f55, %f56, %f57}, [%rd13+-512];
	ld.global.v4.f32 	{%f58, %f59, %f60, %f61}, [%rd29+-512];
	fma.rn.f32 	%f62, %f54, %f58, %f53;
	fma.rn.f32 	%f63, %f55, %f59, %f62;
	fma.rn.f32 	%f64, %f56, %f60, %f63;
	fma.rn.f32 	%f65, %f57, %f61, %f64;
	ld.global.v4.f32 	{%f66, %f67, %f68, %f69}, [%rd13];
	ld.global.v4.f32 	{%f70, %f71, %f72, %f73}, [%rd29];
	fma.rn.f32 	%f74, %f66, %f70, %f65;
	fma.rn.f32 	%f75, %f67, %f71, %f74;
	fma.rn.f32 	%f76, %f68, %f72, %f75;
	fma.rn.f32 	%f77, %f69, %f73, %f76;
	ld.global.v4.f32 	{%f78, %f79, %f80, %f81}, [%rd13+512];
	ld.global.v4.f32 	{%f82, %f83, %f84, %f85}, [%rd29+512];
	fma.rn.f32 	%f86, %f78, %f82, %f77;
	fma.rn.f32 	%f87, %f79, %f83, %f86;
	fma.rn.f32 	%f88, %f80, %f84, %f87;
	fma.rn.f32 	%f89, %f81, %f85, %f88;
	ld.global.v4.f32 	{%f90, %f91, %f92, %f93}, [%rd13+1024];
	ld.global.v4.f32 	{%f94, %f95, %f96, %f97}, [%rd29+1024];
	fma.rn.f32 	%f98, %f90, %f94, %f89;
	fma.rn.f32 	%f99, %f91, %f95, %f98;
	fma.rn.f32 	%f100, %f92, %f96, %f99;
	fma.rn.f32 	%f101, %f93, %f97, %f100;
	ld.global.v4.f32 	{%f102, %f103, %f104, %f105}, [%rd13+1536];
	ld.global.v4.f32 	{%f106, %f107, %f108, %f109}, [%rd29+1536];
	fma.rn.f32 	%f110, %f102, %f106, %f101;
	fma.rn.f32 	%f111, %f103, %f107, %f110;
	fma.rn.f32 	%f112, %f104, %f108, %f111;
	fma.rn.f32 	%f212, %f105, %f109, %f112;
	add.s32 	%r54, %r54, 8;
	add.s32 	%r53, %r53, 1024;
	add.s64 	%rd29, %rd29, 4096;
	setp.ne.s32 	%p5, %r54, 0;
	@%p5 bra 	$L__BB0_4;
$L__BB0_5:
	setp.eq.s32 	%p6, %r7, 0;
	@%p6 bra 	$L__BB0_13;
	and.b32  	%r16, %r4, 3;
	setp.lt.u32 	%p7, %r7, 4;
	@%p7 bra 	$L__BB0_8;
	shl.b32 	%r33, %r56, 7;
	or.b32  	%r34, %r33, %r6;
	add.s32 	%r35, %r34, %r5;
	mul.wide.s32 	%rd14, %r35, 4;
	add.s64 	%rd15, %rd2, %rd14;
	ld.global.v4.f32 	{%f114, %f115, %f116, %f117}, [%rd15];
	mul.wide.s32 	%rd16, %r34, 4;
	add.s64 	%rd17, %rd1, %rd16;
	ld.global.v4.f32 	{%f118, %f119, %f120, %f121}, [%rd17];
	fma.rn.f32 	%f122, %f114, %f118, %f212;
	fma.rn.f32 	%f123, %f115, %f119, %f122;
	fma.rn.f32 	%f124, %f116, %f120, %f123;
	fma.rn.f32 	%f125, %f117, %f121, %f124;
	ld.global.v4.f32 	{%f126, %f127, %f128, %f129}, [%rd15+512];
	ld.global.v4.f32 	{%f130, %f131, %f132, %f133}, [%rd17+512];
	fma.rn.f32 	%f134, %f126, %f130, %f125;
	fma.rn.f32 	%f135, %f127, %f131, %f134;
	fma.rn.f32 	%f136, %f128, %f132, %f135;
	fma.rn.f32 	%f137, %f129, %f133, %f136;
	ld.global.v4.f32 	{%f138, %f139, %f140, %f141}, [%rd15+1024];
	ld.global.v4.f32 	{%f142, %f143, %f144, %f145}, [%rd17+1024];
	fma.rn.f32 	%f146, %f138, %f142, %f137;
	fma.rn.f32 	%f147, %f139, %f143, %f146;
	fma.rn.f32 	%f148, %f140, %f144, %f147;
	fma.rn.f32 	%f149, %f141, %f145, %f148;
	ld.global.v4.f32 	{%f150, %f151, %f152, %f153}, [%rd15+1536];
	ld.global.v4.f32 	{%f154, %f155, %f156, %f157}, [%rd17+1536];
	fma.rn.f32 	%f158, %f150, %f154, %f149;
	fma.rn.f32 	%f159, %f151, %f155, %f158;
	fma.rn.f32 	%f160, %f152, %f156, %f159;
	fma.rn.f32 	%f212, %f153, %f157, %f160;
	add.s32 	%r56, %r56, 4;
$L__BB0_8:
	setp.eq.s32 	%p8, %r16, 0;
	@%p8 bra 	$L__BB0_13;
	setp.eq.s32 	%p9, %r16, 1;
	@%p9 bra 	$L__BB0_11;
	shl.b32 	%r36, %r56, 7;
	or.b32  	%r37, %r36, %r6;
	add.s32 	%r38, %r37, %r5;
	mul.wide.s32 	%rd18, %r38, 4;
	add.s64 	%rd19, %rd2, %rd18;
	ld.global.v4.f32 	{%f162, %f163, %f164, %f165}, [%rd19];
	mul.wide.s32 	%rd20, %r37, 4;
	add.s64 	%rd21, %rd1, %rd20;
	ld.global.v4.f32 	{%f166, %f167, %f168, %f169}, [%rd21];
	fma.rn.f32 	%f170, %f162, %f166, %f212;
	fma.rn.f32 	%f171, %f163, %f167, %f170;
	fma.rn.f32 	%f172, %f164, %f168, %f171;
	fma.rn.f32 	%f173, %f165, %f169, %f172;
	ld.global.v4.f32 	{%f174, %f175, %f176, %f177}, [%rd19+512];
	ld.global.v4.f32 	{%f178, %f179, %f180, %f181}, [%rd21+512];
	fma.rn.f32 	%f182, %f174, %f178, %f173;
	fma.rn.f32 	%f183, %f175, %f179, %f182;
	fma.rn.f32 	%f184, %f176, %f180, %f183;
	fma.rn.f32 	%f212, %f177, %f181, %f184;
	add.s32 	%r56, %r56, 2;
$L__BB0_11:
	and.b32  	%r39, %r4, 1;
	setp.eq.b32 	%p10, %r39, 1;
	not.pred 	%p11, %p10;
	@%p11 bra 	$L__BB0_13;
	shl.b32 	%r40, %r56, 7;
	or.b32  	%r41, %r40, %r6;
	add.s32 	%r42, %r41, %r5;
	mul.wide.s32 	%rd22, %r42, 4;
	add.s64 	%rd23, %rd2, %rd22;
	ld.global.v4.f32 	{%f185, %f186, %f187, %f188}, [%rd23];
	mul.wide.s32 	%rd24, %r41, 4;
	add.s64 	%rd25, %rd1, %rd24;
	ld.global.v4.f32 	{%f189, %f190, %f191, %f192}, [%rd25];
	fma.rn.f32 	%f193, %f185, %f189, %f212;
	fma.rn.f32 	%f194, %f186, %f190, %f193;
	fma.rn.f32 	%f195, %f187, %f191, %f194;
	fma.rn.f32 	%f212, %f188, %f192, %f195;
$L__BB0_13:
	mov.b32 	%r43, %f212;
	shfl.sync.down.b32	%r44|%p12, %r43, 16, 31, -1;
	mov.b32 	%f196, %r44;
	add.f32 	%f197, %f212, %f196;
	mov.b32 	%r45, %f197;
	shfl.sync.down.b32	%r46|%p13, %r45, 8, 31, -1;
	mov.b32 	%f198, %r46;
	add.f32 	%f199, %f197, %f198;
	mov.b32 	%r47, %f199;
	shfl.sync.down.b32	%r48|%p14, %r47, 4, 31, -1;
	mov.b32 	%f200, %r48;
	add.f32 	%f201, %f199, %f200;
	mov.b32 	%r49, %f201;
	shfl.sync.down.b32	%r50|%p15, %r49, 2, 31, -1;
	mov.b32 	%f202, %r50;
	add.f32 	%f203, %f201, %f202;
	mov.b32 	%r51, %f203;
	shfl.sync.down.b32	%r52|%p16, %r51, 1, 31, -1;
	mov.b32 	%f204, %r52;
	add.f32 	%f13, %f203, %f204;
	setp.ne.s32 	%p17, %r2, 0;
	@%p17 bra 	$L__BB0_15;
	cvta.to.global.u64 	%rd26, %rd7;
	mul.wide.s32 	%rd27, %r3, 4;
	add.s64 	%rd28, %rd26, %rd27;
	st.global.f32 	[%rd28], %f13;
$L__BB0_15:
	ret;

}


// ===== COMPILED SASS (sm_100) =====

	.target	sm_100

	.elftype	@"ET_EXEC"


//--------------------- .note.nv.tkinfo           --------------------------
	.section	.note.nv.tkinfo,"",@"SHT_NOTE"
	.sectionflags	@"SHF_NOTE_NV_TKINFO"
	.tkinfo
        /*0018*/ 	.word	0x00000002
        /*0030*/ 	.string	""
        /*0030*/ 	.string	"ptxas"
        /*0030*/ 	.string	"Cuda compilation tools, release 13.0, V13.0.88"
        /*0030*/ 	.string	"Build cuda_13.0.r13.0/compiler.36424714_0"
        /*0030*/ 	.string	"-arch sm_100 -m 64 "



//--------------------- .note.nv.cuinfo           --------------------------
	.section	.note.nv.cuinfo,"",@"SHT_NOTE"
	.sectionflags	@"SHF_NOTE_NV_CUINFO"
        /*0018*/ 	.short	0x0002
        /*001a*/ 	.short	0x0064
        /*001c*/ 	.short	0x0082
	.zero		2


//--------------------- .nv.info                  --------------------------
	.section	.nv.info,"",@"SHT_CUDA_INFO"
	.align	4


	//----- nvinfo : EIATTR_REGCOUNT
	.align		4
        /*0000*/ 	.byte	0x04, 0x2f
        /*0002*/ 	.short	(.L_1 - .L_0)
	.align		4
.L_0:
        /*0004*/ 	.word	index@(_Z5SgemvILi32EEvPfS0_S0_ii)
        /*0008*/ 	.word	0x00000028


	//----- nvinfo : EIATTR_FRAME_SIZE
	.align		4
.L_1:
        /*000c*/ 	.byte	0x04, 0x11
        /*000e*/ 	.short	(.L_3 - .L_2)
	.align		4
.L_2:
        /*0010*/ 	.word	index@(_Z5SgemvILi32EEvPfS0_S0_ii)
        /*0014*/ 	.word	0x00000000


	//----- nvinfo : EIATTR_MIN_STACK_SIZE
	.align		4
.L_3:
        /*0018*/ 	.byte	0x04, 0x12
        /*001a*/ 	.short	(.L_5 - .L_4)
	.align		4
.L_4:
        /*001c*/ 	.word	index@(_Z5SgemvILi32EEvPfS0_S0_ii)
        /*0020*/ 	.word	0x00000000
.L_5:


//--------------------- .nv.compat                --------------------------
	.section	.nv.compat,"",@"SHT_CUDA_COMPAT_INFO"
	.align	4
        /*0000*/ 	.byte	0x02, 0x09, 0x00, 0x00, 0x02, 0x02, 0x01, 0x00, 0x02, 0x05, 0x05, 0x00, 0x03, 0x07, 0x01, 0x01
        /*0010*/ 	.byte	0x02, 0x03, 0x00, 0x00, 0x02, 0x06, 0x01, 0x00, 0x04, 0x0b, 0x08, 0x00, 0x09, 0x00, 0x00, 0x00
        /*0020*/ 	.byte	0x00, 0x00, 0x00, 0x00


//--------------------- .nv.info._Z5SgemvILi32EEvPfS0_S0_ii --------------------------
	.section	.nv.info._Z5SgemvILi32EEvPfS0_S0_ii,"",@"SHT_CUDA_INFO"
	.sectionflags	@""
	.align	4


	//----- nvinfo : EIATTR_CUDA_API_VERSION
	.align		4
        /*0000*/ 	.byte	0x04, 0x37
        /*0002*/ 	.short	(.L_7 - .L_6)
.L_6:
        /*0004*/ 	.word	0x00000082


	//----- nvinfo : EIATTR_KPARAM_INFO
	.align		4
.L_7:
        /*0008*/ 	.byte	0x04, 0x17
        /*000a*/ 	.short	(.L_9 - .L_8)
.L_8:
        /*000c*/ 	.word	0x00000000
        /*0010*/ 	.short	0x0004
        /*0012*/ 	.short	0x001c
        /*0014*/ 	.byte	0x00, 0xf0, 0x11, 0x00


	//----- nvinfo : EIATTR_KPARAM_INFO
	.align		4
.L_9:
        /*0018*/ 	.byte	0x04, 0x17
        /*001a*/ 	.short	(.L_11 - .L_10)
.L_10:
        /*001c*/ 	.word	0x00000000
        /*0020*/ 	.short	0x0003
        /*0022*/ 	.short	0x0018
        /*0024*/ 	.byte	0x00, 0xf0, 0x11, 0x00


	//----- nvinfo : EIATTR_KPARAM_INFO
	.align		4
.L_11:
        /*0028*/ 	.byte	0x04, 0x17
        /*002a*/ 	.short	(.L_13 - .L_12)
.L_12:
        /*002c*/ 	.word	0x00000000
        /*0030*/ 	.short	0x0002
        /*0032*/ 	.short	0x0010
        /*0034*/ 	.byte	0x00, 0xf5, 0x21, 0x00


	//----- nvinfo : EIATTR_KPARAM_INFO
	.align		4
.L_13:
        /*0038*/ 	.byte	0x04, 0x17
        /*003a*/ 	.short	(.L_15 - .L_14)
.L_14:
        /*003c*/ 	.word	0x00000000
        /*0040*/ 	.short	0x0001
        /*0042*/ 	.short	0x0008
        /*0044*/ 	.byte	0x00, 0xf5, 0x21, 0x00


	//----- nvinfo : EIATTR_KPARAM_INFO
	.align		4
.L_15:
        /*0048*/ 	.byte	0x04, 0x17
        /*004a*/ 	.short	(.L_17 - .L_16)
.L_16:
        /*004c*/ 	.word	0x00000000
        /*0050*/ 	.short	0x0000
        /*0052*/ 	.short	0x0000
        /*0054*/ 	.byte	0x00, 0xf5, 0x21, 0x00


	//----- nvinfo : EIATTR_SPARSE_MMA_MASK
	.align		4
.L_17:
        /*0058*/ 	.byte	0x03, 0x50
        /*005a*/ 	.short	0x0000


	//----- nvinfo : EIATTR_MAXREG_COUNT
	.align		4
        /*005c*/ 	.byte	0x03, 0x1b
        /*005e*/ 	.short	0x00ff


	//----- nvinfo : EIATTR_MERCURY_ISA_VERSION
	.align		4
        /*0060*/ 	.byte	0x03, 0x5f
        /*0062*/ 	.short	0x0101


	//----- nvinfo : EIATTR_COOP_GROUP_MASK_REGIDS
	.align		4
        /*0064*/ 	.byte	0x04, 0x29
        /*0066*/ 	.short	(.L_19 - .L_18)


	//   ....[0]....
.L_18:
        /*0068*/ 	.word	0xffffffff


	//   ....[1]....
        /*006c*/ 	.word	0xffffffff


	//   ....[2]....
        /*0070*/ 	.word	0xffffffff


	//   ....[3]....
        /*0074*/ 	.word	0xffffffff


	//   ....[4]....
        /*0078*/ 	.word	0xffffffff


	//----- nvinfo : EIATTR_COOP_GROUP_INSTR_OFFSETS
	.align		4
.L_19:
        /*007c*/ 	.byte	0x04, 0x28
        /*007e*/ 	.short	(.L_21 - .L_20)


	//   ....[0]....
.L_20:
        /*0080*/ 	.word	0x00000a70


	//   ....[1]....
        /*0084*/ 	.word	0x00000aa0


	//   ....[2]....
        /*0088*/ 	.word	0x00000ac0


	//   ....[3]....
        /*008c*/ 	.word	0x00000ae0


	//   ....[4]....
        /*0090*/ 	.word	0x00000b00


	//----- nvinfo : EIATTR_VRC_CTA_INIT_COUNT
	.align		4
.L_21:
        /*0094*/ 	.byte	0x02, 0x4a
	.zero		1
	.zero		1


	//----- nvinfo : EIATTR_EXIT_INSTR_OFFSETS
	.align		4
        /*0098*/ 	.byte	0x04, 0x1c
        /*009a*/ 	.short	(.L_23 - .L_22)


	//   ....[0]....
.L_22:
        /*009c*/ 	.word	0x00000070


	//   ....[1]....
        /*00a0*/ 	.word	0x00000b10


	//   ....[2]....
        /*00a4*/ 	.word	0x00000b60


	//----- nvinfo : EIATTR_CBANK_PARAM_SIZE
	.align		4
.L_23:
        /*00a8*/ 	.byte	0x03, 0x19
        /*00aa*/ 	.short	0x0020


	//----- nvinfo : EIATTR_PARAM_CBANK
	.align		4
        /*00ac*/ 	.byte	0x04, 0x0a
        /*00ae*/ 	.short	(.L_25 - .L_24)
	.align		4
.L_24:
        /*00b0*/ 	.word	index@(.nv.constant0._Z5SgemvILi32EEvPfS0_S0_ii)
        /*00b4*/ 	.short	0x0380
        /*00b6*/ 	.short	0x0020


	//----- nvinfo : EIATTR_SW_WAR
	.align		4
.L_25:
        /*00b8*/ 	.byte	0x04, 0x36
        /*00ba*/ 	.short	(.L_27 - .L_26)
.L_26:
        /*00bc*/ 	.word	0x00000008
.L_27:


//--------------------- .nv.callgraph             --------------------------
	.section	.nv.callgraph,"",@"SHT_CUDA_CALLGRAPH"
	.align	4
	.sectionentsize	8
	.align		4
        /*0000*/ 	.word	0x00000000
	.align		4
        /*0004*/ 	.word	0xffffffff
	.align		4
        /*0008*/ 	.word	0x00000000
	.align		4
        /*000c*/ 	.word	0xfffffffe
	.align		4
        /*0010*/ 	.word	0x00000000
	.align		4
        /*0014*/ 	.word	0xfffffffd
	.align		4
        /*0018*/ 	.word	0x00000000
	.align		4
        /*001c*/ 	.word	0xfffffffc


//--------------------- .text._Z5SgemvILi32EEvPfS0_S0_ii --------------------------
	.section	.text._Z5SgemvILi32EEvPfS0_S0_ii,"ax",@progbits
	.align	128
        .global         _Z5SgemvILi32EEvPfS0_S0_ii
        .type           _Z5SgemvILi32EEvPfS0_S0_ii,@function
        .size           _Z5SgemvILi32EEvPfS0_S0_ii,(.L_x_5 - _Z5SgemvILi32EEvPfS0_S0_ii)
        .other          _Z5SgemvILi32EEvPfS0_S0_ii,@"STO_CUDA_ENTRY STV_DEFAULT"
_Z5SgemvILi32EEvPfS0_S0_ii:
.text._Z5SgemvILi32EEvPfS0_S0_ii:
[----:B------:R-:W-:Y:S01]  /*0000*/  LDC R1, c[0x0][0x37c] ;  /* 0x0000df00ff017b82 */ /* 0x000fe20000000800 */
[----:B------:R-:W0:Y:S07]  /*0010*/  S2R R2, SR_TID.Y ;  /* 0x0000000000027919 */ /* 0x000e2e0000002200 */
[----:B------:R-:W0:Y:S01]  /*0020*/  S2UR UR4, SR_CTAID.X ;  /* 0x00000000000479c3 */ /* 0x000e220000002500 */
[----:B------:R-:W1:Y:S07]  /*0030*/  LDCU UR5, c[0x0][0x398] ;  /* 0x00007300ff0577ac */ /* 0x000e6e0008000800 */
[----:B------:R-:W0:Y:S02]  /*0040*/  LDC R3, c[0x0][0x364] ;  /* 0x0000d900ff037b82 */ /* 0x000e240000000800 */
[----:B0-----:R-:W-:-:S05]  /*0050*/  IMAD R2, R3, UR4, R2 ;  /* 0x0000000403027c24 */ /* 0x001fca000f8e0202 */
[----:B-1----:R-:W-:-:S13]  /*0060*/  ISETP.GE.AND P0, PT, R2, UR5, PT ;  /* 0x0000000502007c0c */ /* 0x002fda000bf06270 */
[----:B------:R-:W-:Y:S05]  /*0070*/  @P0 EXIT ;  /* 0x000000000000094d */ /* 0x000fea0003800000 */
[----:B------:R-:W0:Y:S01]  /*0080*/  LDC R3, c[0x0][0x39c] ;  /* 0x0000e700ff037b82 */ /* 0x000e220000000800 */
[----:B------:R-:W1:Y:S01]  /*0090*/  S2R R4, SR_TID.X ;  /* 0x0000000000047919 */ /* 0x000e620000002100 */
[----:B------:R-:W2:Y:S01]  /*00a0*/  LDCU.64 UR6, c[0x0][0x358] ;  /* 0x00006b00ff0677ac */ /* 0x000ea20008000a00 */
[----:B------:R-:W-:Y:S01]  /*00b0*/  HFMA2 R31, -RZ, RZ, 0, 0 ;  /* 0x00000000ff1f7431 */ /* 0x000fe200000001ff */
[----:B0-----:R-:W-:Y:S02]  /*00c0*/  SHF.R.S32.HI R0, RZ, 0x1f, R3 ;  /* 0x0000001fff007819 */ /* 0x001fe40000011403 */
[----:B------:R-:W-:Y:S02]  /*00d0*/  IADD3 R5, PT, PT, R3, 0x7f, RZ ;  /* 0x0000007f03057810 */ /* 0x000fe40007ffe0ff */
[----:B------:R-:W-:Y:S02]  /*00e0*/  LEA.HI R0, R0, R3, RZ, 0x7 ;  /* 0x0000000300007211 */ /* 0x000fe400078f38ff */
[----:B------:R-:W-:-:S02]  /*00f0*/  ISETP.GE.U32.AND P0, PT, R5, 0xff, PT ;  /* 0x000000ff0500780c */ /* 0x000fc40003f06070 */
[----:B------:R-:W-:-:S04]  /*0100*/  SHF.R.S32.HI R0, RZ, 0x7, R0 ;  /* 0x00000007ff007819 */ /* 0x000fc80000011400 */
[----:B------:R-:W-:Y:S02]  /*0110*/  SEL R30, R0, 0x1, P0 ;  /* 0x00000001001e7807 */ /* 0x000fe40000000000 */
[----:B-1----:R-:W-:Y:S02]  /*0120*/  LOP3.LUT R0, R4, 0x1f, RZ, 0xc0, !PT ;  /* 0x0000001f04007812 */ /* 0x002fe400078ec0ff */
[----:B------:R-:W-:-:S13]  /*0130*/  ISETP.GE.AND P0, PT, R30, 0x1, PT ;  /* 0x000000011e00780c */ /* 0x000fda0003f06270 */
[----:B--2---:R-:W-:Y:S05]  /*0140*/  @!P0 BRA `(.L_x_0) ;  /* 0x0000000800488947 */ /* 0x004fea0003800000 */
[C---:B------:R-:W-:Y:S02]  /*0150*/  ISETP.GE.U32.AND P1, PT, R30.reuse, 0x8, PT ;  /* 0x000000081e00780c */ /* 0x040fe40003f26070 */
[----:B------:R-:W-:Y:S02]  /*0160*/  LOP3.LUT R22, R30, 0x7, RZ, 0xc0, !PT ;  /* 0x000000071e167812 */ /* 0x000fe400078ec0ff */
[----:B------:R-:W-:Y:S02]  /*0170*/  SHF.L.U32 R29, R0, 0x2, RZ ;  /* 0x00000002001d7819 */ /* 0x000fe400000006ff */
[----:B------:R-:W-:Y:S02]  /*0180*/  ISETP.NE.AND P0, PT, R22, RZ, PT ;  /* 0x000000ff1600720c */ /* 0x000fe40003f05270 */
[----:B------:R-:W-:Y:S02]  /*0190*/  MOV R31, RZ ;  /* 0x000000ff001f7202 */ /* 0x000fe40000000f00 */
[----:B------:R-:W-:-:S03]  /*01a0*/  MOV R28, RZ ;  /* 0x000000ff001c7202 */ /* 0x000fc60000000f00 */
[----:B------:R-:W-:Y:S06]  /*01b0*/  @!P1 BRA `(.L_x_1) ;  /* 0x0000000400109947 */ /* 0x000fec0003800000 */
[----:B------:R-:W0:Y:S01]  /*01c0*/  LDC.64 R4, c[0x0][0x388] ;  /* 0x0000e200ff047b82 */ /* 0x000e220000000a00 */
[----:B------:R-:W1:Y:S01]  /*01d0*/  LDCU.64 UR4, c[0x0][0x380] ;  /* 0x00007000ff0477ac */ /* 0x000e620008000a00 */
[----:B------:R-:W-:Y:S01]  /*01e0*/  LOP3.LUT R28, R30, 0x7ffffff8, RZ, 0xc0, !PT ;  /* 0x7ffffff81e1c7812 */ /* 0x000fe200078ec0ff */
[----:B------:R-:W-:Y:S01]  /*01f0*/  IMAD R20, R2, R3, R29 ;  /* 0x0000000302147224 */ /* 0x000fe200078e021d */
[----:B------:R-:W-:Y:S02]  /*0200*/  MOV R31, RZ ;  /* 0x000000ff001f7202 */ /* 0x000fe40000000f00 */
[----:B------:R-:W-:Y:S01]  /*0210*/  IADD3 R21, PT, PT, -R28, RZ, RZ ;  /* 0x000000ff1c157210 */ /* 0x000fe20007ffe1ff */
[----:B-1----:R-:W-:-:S04]  /*0220*/  UIADD3 UR4, UP0, UPT, UR4, 0x800, URZ ;  /* 0x0000080004047890 */ /* 0x002fc8000ff1e0ff */
[----:B------:R-:W-:Y:S01]  /*0230*/  UIADD3.X UR5, UPT, UPT, URZ, UR5, URZ, UP0, !UPT ;  /* 0x00000005ff057290 */ /* 0x000fe200087fe4ff */
[----:B0-----:R-:W-:-:S03]  /*0240*/  IMAD.WIDE.U32 R4, R0, 0x10, R4 ;  /* 0x0000001000047825 */ /* 0x001fc600078e0004 */
[----:B------:R-:W-:-:S04]  /*0250*/  IADD3 R24, P1, PT, R4, 0x800, RZ ;  /* 0x0000080004187810 */ /* 0x000fc80007f3e0ff */
[----:B------:R-:W-:-:S09]  /*0260*/  IADD3.X R25, PT, PT, RZ, R5, RZ, P1, !PT ;  /* 0x00000005ff197210 */ /* 0x000fd20000ffe4ff */
.L_x_2:
[----:B------:R-:W-:Y:S01]  /*0270*/  MOV R26, UR4 ;  /* 0x00000004001a7c02 */ /* 0x000fe20008000f00 */
[----:B------:R-:W2:Y:S01]  /*0280*/  LDG.E.128 R12, desc[UR6][R24.64+-0x800] ;  /* 0xfff80006180c7981 */ /* 0x000ea2000c1e1d00 */
[----:B------:R-:W-:-:S03]  /*0290*/  MOV R27, UR5 ;  /* 0x00000005001b7c02 */ /* 0x000fc60008000f00 */
[----:B------:R-:W3:Y:S01]  /*02a0*/  LDG.E.128 R4, desc[UR6][R24.64+-0x600] ;  /* 0xfffa000618047981 */ /* 0x000ee2000c1e1d00 */
[----:B------:R-:W-:-:S05]  /*02b0*/  IMAD.WIDE R26, R20, 0x4, R26 ;  /* 0x00000004141a7825 */ /* 0x000fca00078e021a */
[----:B------:R-:W2:Y:S04]  /*02c0*/  LDG.E.128 R16, desc[UR6][R26.64+-0x800] ;  /* 0xfff800061a107981 */ /* 0x000ea8000c1e1d00 */
[----:B------:R-:W3:Y:S01]  /*02d0*/  LDG.E.128 R8, desc[UR6][R26.64+-0x600] ;  /* 0xfffa00061a087981 */ /* 0x000ee2000c1e1d00 */
[----:B--2---:R-:W-:-:S04]  /*02e0*/  FFMA R12, R16, R12, R31 ;  /* 0x0000000c100c7223 */ /* 0x004fc8000000001f */
[----:B------:R-:W-:-:S04]  /*02f0*/  FFMA R13, R17, R13, R12 ;  /* 0x0000000d110d7223 */ /* 0x000fc8000000000c */
[----:B------:R-:W-:-:S04]  /*0300*/  FFMA R14, R18, R14, R13 ;  /* 0x0000000e120e7223 */ /* 0x000fc8000000000d */
[----:B------:R-:W-:Y:S02]  /*0310*/  FFMA R15, R19, R15, R14 ;  /* 0x0000000f130f7223 */ /* 0x000fe4000000000e */
[----:B------:R-:W2:Y:S02]  /*0320*/  LDG.E.128 R16, desc[UR6][R26.64+-0x400] ;  /* 0xfffc00061a107981 */ /* 0x000ea4000c1e1d00 */
[----:B---3--:R-:W-:Y:S02]  /*0330*/  FFMA R4, R8, R4, R15 ;  /* 0x0000000408047223 */ /* 0x008fe4000000000f */
[----:B------:R-:W2:Y:S02]  /*0340*/  LDG.E.128 R12, desc[UR6][R24.64+-0x400] ;  /* 0xfffc0006180c7981 */ /* 0x000ea4000c1e1d00 */
[----:B------:R-:W-:-:S04]  /*0350*/  FFMA R5, R9, R5, R4 ;  /* 0x0000000509057223 */ /* 0x000fc80000000004 */
[----:B------:R-:W-:-:S04]  /*0360*/  FFMA R6, R10, R6, R5 ;  /* 0x000000060a067223 */ /* 0x000fc80000000005 */
[----:B------:R-:W-:Y:S02]  /*0370*/  FFMA R7, R11, R7, R6 ;  /* 0x000000070b077223 */ /* 0x000fe40000000006 */
[----:B------:R-:W3:Y:S02]  /*0380*/  LDG.E.128 R8, desc[UR6][R26.64+-0x200] ;  /* 0xfffe00061a087981 */ /* 0x000ee4000c1e1d00 */
[----:B--2---:R-:W-:Y:S02]  /*0390*/  FFMA R12, R16, R12, R7 ;  /* 0x0000000c100c7223 */ /* 0x004fe40000000007 */
[----:B------:R-:W3:Y:S02]  /*03a0*/  LDG.E.128 R4, desc[UR6][R24.64+-0x200] ;  /* 0xfffe000618047981 */ /* 0x000ee4000c1e1d00 */
        /* <DEDUP_REMOVED lines=21> */
[----:B------:R-:W3:Y:S04]  /*0500*/  LDG.E.128 R4, desc[UR6][R26.64+0x600] ;  /* 0x000600061a047981 */ /* 0x000ee8000c1e1d00 */
[----:B------:R0:W3:Y:S01]  /*0510*/  LDG.E.128 R8, desc[UR6][R24.64+0x600] ;  /* 0x0006000618087981 */ /* 0x0000e2000c1e1d00 */
[----:B------:R-:W-:-:S04]  /*0520*/  IADD3 R21, PT, PT, R21, 0x8, RZ ;  /* 0x0000000815157810 */ /* 0x000fc80007ffe0ff */
[----:B------:R-:W-:Y:S02]  /*0530*/  ISETP.NE.AND P1, PT, R21, RZ, PT ;  /* 0x000000ff1500720c */ /* 0x000fe40003f25270 */
[----:B0-----:R-:W-:Y:S02]  /*0540*/  IADD3 R24, P2, PT, R24, 0x1000, RZ ;  /* 0x0000100018187810 */ /* 0x001fe40007f5e0ff */
[----:B------:R-:W-:Y:S02]  /*0550*/  IADD3 R20, PT, PT, R20, 0x400, RZ ;  /* 0x0000040014147810 */ /* 0x000fe40007ffe0ff */
[----:B------:R-:W-:Y:S01]  /*0560*/  IADD3.X R25, PT, PT, RZ, R25, RZ, P2, !PT ;  /* 0x00000019ff197210 */ /* 0x000fe200017fe4ff */
[----:B--2---:R-:W-:-:S04]  /*0570*/  FFMA R12, R12, R16, R23 ;  /* 0x000000100c0c7223 */ /* 0x004fc80000000017 */
[----:B------:R-:W-:-:S04]  /*0580*/  FFMA R13, R13, R17, R12 ;  /* 0x000000110d0d7223 */ /* 0x000fc8000000000c */
[----:B------:R-:W-:-:S04]  /*0590*/  FFMA R14, R14, R18, R13 ;  /* 0x000000120e0e7223 */ /* 0x000fc8000000000d */
[----:B------:R-:W-:-:S04]  /*05a0*/  FFMA R15, R15, R19, R14 ;  /* 0x000000130f0f7223 */ /* 0x000fc8000000000e */
[----:B---3--:R-:W-:-:S04]  /*05b0*/  FFMA R4, R4, R8, R15 ;  /* 0x0000000804047223 */ /* 0x008fc8000000000f */
[----:B------:R-:W-:-:S04]  /*05c0*/  FFMA R5, R5, R9, R4 ;  /* 0x0000000905057223 */ /* 0x000fc80000000004 */
[----:B------:R-:W-:-:S04]  /*05d0*/  FFMA R6, R6, R10, R5 ;  /* 0x0000000a06067223 */ /* 0x000fc80000000005 */
[----:B------:R-:W-:Y:S01]  /*05e0*/  FFMA R31, R7, R11, R6 ;  /* 0x0000000b071f7223 */ /* 0x000fe20000000006 */
[----:B------:R-:W-:Y:S06]  /*05f0*/  @P1 BRA `(.L_x_2) ;  /* 0xfffffffc001c1947 */ /* 0x000fec000383ffff */
.L_x_1:
[----:B------:R-:W-:Y:S05]  /*0600*/  @!P0 BRA `(.L_x_0) ;  /* 0x0000000400188947 */ /* 0x000fea0003800000 */
[----:B------:R-:W-:Y:S02]  /*0610*/  ISETP.GE.U32.AND P0, PT, R22, 0x4, PT ;  /* 0x000000041600780c */ /* 0x000fe40003f06070 */
[----:B------:R-:W-:-:S04]  /*0620*/  LOP3.LUT R32, R30, 0x3, RZ, 0xc0, !PT ;  /* 0x000000031e207812 */ /* 0x000fc800078ec0ff */
[----:B------:R-:W-:-:S07]  /*0630*/  ISETP.NE.AND P1, PT, R32, RZ, PT ;  /* 0x000000ff2000720c */ /* 0x000fce0003f25270 */
[----:B------:R-:W-:Y:S06]  /*0640*/  @!P0 BRA `(.L_x_3) ;  /* 0x00000000007c8947 */ /* 0x000fec0003800000 */
[----:B------:R-:W0:Y:S01]  /*0650*/  LDC.64 R36, c[0x0][0x388] ;  /* 0x0000e200ff247b82 */ /* 0x000e220000000a00 */
[----:B------:R-:W-:-:S05]  /*0660*/  LEA R5, R28, R29, 0x7 ;  /* 0x0000001d1c057211 */ /* 0x000fca00078e38ff */
[----:B------:R-:W-:Y:S02]  /*0670*/  IMAD R7, R2, R3, R5 ;  /* 0x0000000302077224 */ /* 0x000fe400078e0205 */
[----:B------:R-:W1:Y:S01]  /*0680*/  LDC.64 R34, c[0x0][0x380] ;  /* 0x0000e000ff227b82 */ /* 0x000e620000000a00 */
[----:B0-----:R-:W-:-:S05]  /*0690*/  IMAD.WIDE R36, R5, 0x4, R36 ;  /* 0x0000000405247825 */ /* 0x001fca00078e0224 */
[----:B------:R-:W2:Y:S01]  /*06a0*/  LDG.E.128 R12, desc[UR6][R36.64] ;  /* 0x00000006240c7981 */ /* 0x000ea2000c1e1d00 */
[----:B-1----:R-:W-:-:S03]  /*06b0*/  IMAD.WIDE R34, R7, 0x4, R34 ;  /* 0x0000000407227825 */ /* 0x002fc600078e0222 */
[----:B------:R-:W3:Y:S04]  /*06c0*/  LDG.E.128 R20, desc[UR6][R36.64+0x600] ;  /* 0x0006000624147981 */ /* 0x000ee8000c1e1d00 */
[----:B------:R-:W2:Y:S04]  /*06d0*/  LDG.E.128 R16, desc[UR6][R34.64] ;  /* 0x0000000622107981 */ /* 0x000ea8000c1e1d00 */
[----:B------:R-:W4:Y:S04]  /*06e0*/  LDG.E.128 R4, desc[UR6][R36.64+0x200] ;  /* 0x0002000624047981 */ /* 0x000f28000c1e1d00 */
[----:B------:R-:W4:Y:S04]  /*06f0*/  LDG.E.128 R8, desc[UR6][R34.64+0x200] ;  /* 0x0002000622087981 */ /* 0x000f28000c1e1d00 */
[----:B------:R-:W3:Y:S01]  /*0700*/  LDG.E.128 R24, desc[UR6][R34.64+0x600] ;  /* 0x0006000622187981 */ /* 0x000ee2000c1e1d00 */
[----:B--2---:R-:W-:-:S04]  /*0710*/  FFMA R12, R16, R12, R31 ;  /* 0x0000000c100c7223 */ /* 0x004fc8000000001f */
[----:B------:R-:W-:-:S04]  /*0720*/  FFMA R13, R17, R13, R12 ;  /* 0x0000000d110d7223 */ /* 0x000fc8000000000c */
[----:B------:R-:W-:-:S04]  /*0730*/  FFMA R14, R18, R14, R13 ;  /* 0x0000000e120e7223 */ /* 0x000fc8000000000d */
[----:B------:R-:W-:Y:S02]  /*0740*/  FFMA R19, R19, R15, R14 ;  /* 0x0000000f13137223 */ /* 0x000fe4000000000e */
[----:B------:R-:W2:Y:S02]  /*0750*/  LDG.E.128 R12, desc[UR6][R36.64+0x400] ;  /* 0x00040006240c7981 */ /* 0x000ea4000c1e1d00 */
[----:B----4-:R-:W-:Y:S02]  /*0760*/  FFMA R4, R8, R4, R19 ;  /* 0x0000000408047223 */ /* 0x010fe40000000013 */
[----:B------:R-:W2:Y:S02]  /*0770*/  LDG.E.128 R16, desc[UR6][R34.64+0x400] ;  /* 0x0004000622107981 */ /* 0x000ea4000c1e1d00 */
[----:B------:R-:W-:-:S04]  /*0780*/  FFMA R5, R9, R5, R4 ;  /* 0x0000000509057223 */ /* 0x000fc80000000004 */
[----:B------:R-:W-:-:S04]  /*0790*/  FFMA R6, R10, R6, R5 ;  /* 0x000000060a067223 */ /* 0x000fc80000000005 */
[----:B------:R-:W-:Y:S01]  /*07a0*/  FFMA R7, R11, R7, R6 ;  /* 0x000000070b077223 */ /* 0x000fe20000000006 */
[----:B------:R-:W-:-:S03]  /*07b0*/  IADD3 R28, PT, PT, R28, 0x4, RZ ;  /* 0x000000041c1c7810 */ /* 0x000fc60007ffe0ff */
[----:B--2---:R-:W-:-:S04]  /*07c0*/  FFMA R12, R16, R12, R7 ;  /* 0x0000000c100c7223 */ /* 0x004fc80000000007 */
[----:B------:R-:W-:-:S04]  /*07d0*/  FFMA R13, R17, R13, R12 ;  /* 0x0000000d110d7223 */ /* 0x000fc8000000000c */
[----:B------:R-:W-:-:S04]  /*07e0*/  FFMA R14, R18, R14, R13 ;  /* 0x0000000e120e7223 */ /* 0x000fc8000000000d */
[----:B------:R-:W-:-:S04]  /*07f0*/  FFMA R15, R19, R15, R14 ;  /* 0x0000000f130f7223 */ /* 0x000fc8000000000e */
[----:B---3--:R-:W-:-:S04]  /*0800*/  FFMA R20, R24, R20, R15 ;  /* 0x0000001418147223 */ /* 0x008fc8000000000f */
[----:B------:R-:W-:-:S04]  /*0810*/  FFMA R21, R25, R21, R20 ;  /* 0x0000001519157223 */ /* 0x000fc80000000014 */
[----:B------:R-:W-:-:S04]  /*0820*/  FFMA R22, R26, R22, R21 ;  /* 0x000000161a167223 */ /* 0x000fc80000000015 */
[----:B------:R-:W-:-:S07]  /*0830*/  FFMA R31, R27, R23, R22 ;  /* 0x000000171b1f7223 */ /* 0x000fce0000000016 */
.L_x_3:
[----:B------:R-:W-:Y:S05]  /*0840*/  @!P1 BRA `(.L_x_0) ;  /* 0x0000000000889947 */ /* 0x000fea0003800000 */
[----:B------:R-:W0:Y:S01]  /*0850*/  LDC.64 R34, c[0x0][0x388] ;  /* 0x0000e200ff227b82 */ /* 0x000e220000000a00 */
[----:B------:R-:W-:-:S07]  /*0860*/  ISETP.NE.AND P0, PT, R32, 0x1, PT ;  /* 0x000000012000780c */ /* 0x000fce0003f05270 */
[----:B------:R-:W1:Y:S06]  /*0870*/  LDC.64 R4, c[0x0][0x380] ;  /* 0x0000e000ff047b82 */ /* 0x000e6c0000000a00 */
[----:B------:R-:W-:Y:S02]  /*0880*/  @P0 LEA R7, R28, R29, 0x7 ;  /* 0x0000001d1c070211 */ /* 0x000fe400078e38ff */
[----:B------:R-:W-:Y:S01]  /*0890*/  LOP3.LUT R30, R30, 0x1, RZ, 0xc0, !PT ;  /* 0x000000011e1e7812 */ /* 0x000fe200078ec0ff */
[----:B------:R-:W2:Y:S02]  /*08a0*/  LDC.64 R20, c[0x0][0x388] ;  /* 0x0000e200ff147b82 */ /* 0x000ea40000000a00 */
[----:B------:R-:W-:-:S02]  /*08b0*/  @P0 IMAD R33, R2, R3, R7 ;  /* 0x0000000302210224 */ /* 0x000fc400078e0207 */
[----:B0-----:R-:W-:-:S04]  /*08c0*/  @P0 IMAD.WIDE R34, R7, 0x4, R34 ;  /* 0x0000000407220825 */ /* 0x001fc800078e0222 */
[----:B------:R-:W0:Y:S01]  /*08d0*/  LDC.64 R22, c[0x0][0x380] ;  /* 0x0000e000ff167b82 */ /* 0x000e220000000a00 */
[----:B------:R-:W-:Y:S02]  /*08e0*/  ISETP.NE.U32.AND P1, PT, R30, 0x1, PT ;  /* 0x000000011e00780c */ /* 0x000fe40003f25070 */
[----:B------:R-:W-:Y:S01]  /*08f0*/  @P0 IADD3 R28, PT, PT, R28, 0x2, RZ ;  /* 0x000000021c1c0810 */ /* 0x000fe20007ffe0ff */
[----:B------:R-:W3:Y:S01]  /*0900*/  @P0 LDG.E.128 R12, desc[UR6][R34.64+0x200] ;  /* 0x00020006220c0981 */ /* 0x000ee2000c1e1d00 */
[----:B-1----:R-:W-:-:S03]  /*0910*/  @P0 IMAD.WIDE R32, R33, 0x4, R4 ;  /* 0x0000000421200825 */ /* 0x002fc600078e0204 */
[----:B------:R-:W4:Y:S04]  /*0920*/  @P0 LDG.E.128 R4, desc[UR6][R34.64] ;  /* 0x0000000622040981 */ /* 0x000f28000c1e1d00 */
[----:B------:R-:W4:Y:S02]  /*0930*/  @P0 LDG.E.128 R8, desc[UR6][R32.64] ;  /* 0x0000000620080981 */ /* 0x000f24000c1e1d00 */
[----:B------:R-:W-:Y:S02]  /*0940*/  @!P1 LEA R29, R28, R29, 0x7 ;  /* 0x0000001d1c1d9211 */ /* 0x000fe400078e38ff */
[----:B------:R-:W3:Y:S03]  /*0950*/  @P0 LDG.E.128 R16, desc[UR6][R32.64+0x200] ;  /* 0x0002000620100981 */ /* 0x000ee6000c1e1d00 */
[----:B------:R-:W-:-:S02]  /*0960*/  @!P1 IMAD R25, R2, R3, R29 ;  /* 0x0000000302199224 */ /* 0x000fc400078e021d */
[----:B--2---:R-:W-:-:S04]  /*0970*/  @!P1 IMAD.WIDE R20, R29, 0x4, R20 ;  /* 0x000000041d149825 */ /* 0x004fc800078e0214 */
[----:B0-----:R-:W-:Y:S02]  /*0980*/  @!P1 IMAD.WIDE R24, R25, 0x4, R22 ;  /* 0x0000000419189825 */ /* 0x001fe400078e0216 */
[----:B------:R-:W2:Y:S04]  /*0990*/  @!P1 LDG.E.128 R20, desc[UR6][R20.64] ;  /* 0x0000000614149981 */ /* 0x000ea8000c1e1d00 */
[----:B------:R-:W2:Y:S01]  /*09a0*/  @!P1 LDG.E.128 R24, desc[UR6][R24.64] ;  /* 0x0000000618189981 */ /* 0x000ea2000c1e1d00 */
[----:B----4-:R-:W-:-:S04]  /*09b0*/  @P0 FFMA R4, R8, R4, R31 ;  /* 0x0000000408040223 */ /* 0x010fc8000000001f */
[----:B------:R-:W-:-:S04]  /*09c0*/  @P0 FFMA R5, R9, R5, R4 ;  /* 0x0000000509050223 */ /* 0x000fc80000000004 */
[----:B------:R-:W-:-:S04]  /*09d0*/  @P0 FFMA R6, R10, R6, R5 ;  /* 0x000000060a060223 */ /* 0x000fc80000000005 */
[----:B------:R-:W-:-:S04]  /*09e0*/  @P0 FFMA R7, R11, R7, R6 ;  /* 0x000000070b070223 */ /* 0x000fc80000000006 */
[----:B---3--:R-:W-:-:S04]  /*09f0*/  @P0 FFMA R12, R16, R12, R7 ;  /* 0x0000000c100c0223 */ /* 0x008fc80000000007 */
[----:B------:R-:W-:-:S04]  /*0a00*/  @P0 FFMA R13, R17, R13, R12 ;  /* 0x0000000d110d0223 */ /* 0x000fc8000000000c */
[----:B------:R-:W-:-:S04]  /*0a10*/  @P0 FFMA R14, R18, R14, R13 ;  /* 0x0000000e120e0223 */ /* 0x000fc8000000000d */
[----:B------:R-:W-:-:S04]  /*0a20*/  @P0 FFMA R31, R19, R15, R14 ;  /* 0x0000000f131f0223 */ /* 0x000fc8000000000e */
[----:B--2---:R-:W-:-:S04]  /*0a30*/  @!P1 FFMA R4, R24, R20, R31 ;  /* 0x0000001418049223 */ /* 0x004fc8000000001f */
[----:B------:R-:W-:-:S04]  /*0a40*/  @!P1 FFMA R3, R25, R21, R4 ;  /* 0x0000001519039223 */ /* 0x000fc80000000004 */
[----:B------:R-:W-:-:S04]  /*0a50*/  @!P1 FFMA R22, R26, R22, R3 ;  /* 0x000000161a169223 */ /* 0x000fc80000000003 */
[----:B------:R-:W-:-:S07]  /*0a60*/  @!P1 FFMA R31, R27, R23, R22 ;  /* 0x000000171b1f9223 */ /* 0x000fce0000000016 */
.L_x_0:
[----:B------:R-:W0:Y:S01]  /*0a70*/  SHFL.DOWN PT, R4, R31, 0x10, 0x1f ;  /* 0x0a001f001f047f89 */ /* 0x000e2200000e0000 */
[----:B------:R-:W-:Y:S01]  /*0a80*/  ISETP.NE.AND P0, PT, R0, RZ, PT ;  /* 0x000000ff0000720c */ /* 0x000fe20003f05270 */
[----:B0-----:R-:W-:-:S05]  /*0a90*/  FADD R4, R4, R31 ;  /* 0x0000001f04047221 */ /* 0x001fca0000000000 */
[----:B------:R-:W0:Y:S02]  /*0aa0*/  SHFL.DOWN PT, R3, R4, 0x8, 0x1f ;  /* 0x09001f0004037f89 */ /* 0x000e2400000e0000 */
[----:B0-----:R-:W-:-:S05]  /*0ab0*/  FADD R3, R4, R3 ;  /* 0x0000000304037221 */ /* 0x001fca0000000000 */
[----:B------:R-:W0:Y:S02]  /*0ac0*/  SHFL.DOWN PT, R6, R3, 0x4, 0x1f ;  /* 0x08801f0003067f89 */ /* 0x000e2400000e0000 */
[----:B0-----:R-:W-:-:S05]  /*0ad0*/  FADD R6, R3, R6 ;  /* 0x0000000603067221 */ /* 0x001fca0000000000 */
[----:B------:R-:W0:Y:S02]  /*0ae0*/  SHFL.DOWN PT, R5, R6, 0x2, 0x1f ;  /* 0x08401f0006057f89 */ /* 0x000e2400000e0000 */
[----:B0-----:R-:W-:-:S05]  /*0af0*/  FADD R0, R6, R5 ;  /* 0x0000000506007221 */ /* 0x001fca0000000000 */
[----:B------:R0:W1:Y:S01]  /*0b00*/  SHFL.DOWN PT, R7, R0, 0x1, 0x1f ;  /* 0x08201f0000077f89 */ /* 0x00006200000e0000 */
[----:B------:R-:W-:Y:S05]  /*0b10*/  @P0 EXIT ;  /* 0x000000000000094d */ /* 0x000fea0003800000 */
[----:B------:R-:W2:Y:S01]  /*0b20*/  LDC.64 R4, c[0x0][0x390] ;  /* 0x0000e400ff047b82 */ /* 0x000ea20000000a00 */
[----:B-1----:R-:W-:Y:S01]  /*0b30*/  FADD R7, R0, R7 ;  /* 0x0000000700077221 */ /* 0x002fe20000000000 */
[----:B--2---:R-:W-:-:S05]  /*0b40*/  IMAD.WIDE R2, R2, 0x4, R4 ;  /* 0x0000000402027825 */ /* 0x004fca00078e0204 */
[----:B------:R-:W-:Y:S01]  /*0b50*/  STG.E desc[UR6][R2.64], R7 ;  /* 0x0000000702007986 */ /* 0x000fe2000c101906 */
[----:B------:R-:W-:Y:S05]  /*0b60*/  EXIT ;  /* 0x000000000000794d */ /* 0x000fea0003800000 */
.L_x_4:
[----:B------:R-:W-:-:S00]  /*0b70*/  BRA `(.L_x_4) ;  /* 0xfffffffc00fc7947 */ /* 0x000fc0000383ffff */
[----:B------:R-:W-:-:S00]  /*0b80*/  NOP ;  /* 0x0000000000007918 */ /* 0x000fc00000000000 */
[----:B------:R-:W-:-:S00]  /*0b90*/  NOP ;  /* 0x0000000000007918 */ /* 0x000fc00000000000 */
[----:B------:R-:W-:-:S00]  /*0ba0*/  NOP ;  /* 0x0000000000007918 */ /* 0x000fc00000000000 */
[----:B------:R-:W-:-:S00]  /*0bb0*/  NOP ;  /* 0x0000000000007918 */ /* 0x000fc00000000000 */
[----:B------:R-:W-:-:S00]  /*0bc0*/  NOP ;  /* 0x0000000000007918 */ /* 0x000fc00000000000 */
[----:B------:R-:W-:-:S00]  /*0bd0*/  NOP ;  /* 0x0000000000007918 */ /* 0x000fc00000000000 */
[----:B------:R-:W-:-:S00]  /*0be0*/  NOP ;  /* 0x0000000000007918 */ /* 0x000fc00000000000 */
[----:B------:R-:W-:-:S00]  /*0bf0*/  NOP ;  /* 0x0000000000007918 */ /* 0x000fc00000000000 */
.L_x_5:


//--------------------- .nv.shared.reserved.0     --------------------------
	.section	.nv.shared.reserved.0,"aw",@nobits
	.weak		__nv_reservedSMEM_offset_0_alias
	.size		__nv_reservedSMEM_offset_0_alias, 0, 64
	.other		__nv_reservedSMEM_offset_0_alias,@"STO_CUDA_RESERVED_SHARED STV_DEFAULT"
__nv_reservedSMEM_offset_0_alias:
	.zero		0
	.zero		64


//--------------------- .nv.constant0._Z5SgemvILi32EEvPfS0_S0_ii --------------------------
	.section	.nv.constant0._Z5SgemvILi32EEvPfS0_S0_ii,"a",@progbits
	.sectionflags	@""
	.align	4
.nv.constant0._Z5SgemvILi32EEvPfS0_S0_ii:
	.zero		928


//--------------------- SYMBOLS --------------------------

	.type		.nv.reservedSmem.offset0,@object
	.size		.nv.reservedSmem.offset0,0x4
